//
// Generated by NVIDIA NVVM Compiler
//
// Compiler Build ID: CL-36424714
// Cuda compilation tools, release 13.0, V13.0.88
// Based on NVVM 20.0.0
//

.version 9.0
.target sm_100
.address_size 64

	// .globl	_Z3twoPiS_
.extern .shared .align 16 .b8 sbase[];

.visible .entry _Z3twoPiS_(
	.param .u64 .ptr .align 1 _Z3twoPiS__param_0,
	.param .u64 .ptr .align 1 _Z3twoPiS__param_1
)
{
	.reg .b32 	%r<11>;
	.reg .b64 	%rd<12>;

	ld.param.u64 	%rd1, [_Z3twoPiS__param_0];
	ld.param.u64 	%rd2, [_Z3twoPiS__param_1];
	cvta.to.global.u64 	%rd3, %rd2;
	cvta.to.global.u64 	%rd4, %rd1;
	mov.u32 	%r1, %tid.x;
	mov.u32 	%r2, %ctaid.x;
	shl.b32 	%r3, %r2, 5;
	cvt.u64.u32 	%rd5, %r3;
	xor.b32  	%r4, %r1, 15;
	cvt.u64.u32 	%rd6, %r4;
	add.s64 	%rd7, %rd5, %rd6;
	shl.b64 	%rd8, %rd7, 2;
	add.s64 	%rd9, %rd4, %rd8;
	ld.global.u32 	%r5, [%rd9];
	shl.b32 	%r6, %r1, 2;
	mov.u32 	%r7, sbase;
	add.s32 	%r8, %r7, %r6;
	st.shared.u32 	[%r8], %r5;
	bar.sync 	0;
	ld.shared.u32 	%r9, [%r8];
	add.s32 	%r10, %r3, %r1;
	mul.wide.u32 	%rd10, %r10, 4;
	add.s64 	%rd11, %rd3, %rd10;
	st.global.u32 	[%rd11], %r9;
	ret;

}


// ===== COMPILED SASS (sm_100) =====

	.target	sm_100

	.elftype	@"ET_EXEC"


//--------------------- .note.nv.tkinfo           --------------------------
	.section	.note.nv.tkinfo,"",@"SHT_NOTE"
	.sectionflags	@"SHF_NOTE_NV_TKINFO"
	.tkinfo
        /*0018*/ 	.word	0x00000002
        /*0030*/ 	.string	""
        /*0030*/ 	.string	"ptxas"
        /*0030*/ 	.string	"Cuda compilation tools, release 13.0, V13.0.88"
        /*0030*/ 	.string	"Build cuda_13.0.r13.0/compiler.36424714_0"
        /*0030*/ 	.string	"-arch sm_100 -m 64 "



//--------------------- .note.nv.cuinfo           --------------------------
	.section	.note.nv.cuinfo,"",@"SHT_NOTE"
	.sectionflags	@"SHF_NOTE_NV_CUINFO"
        /*0018*/ 	.short	0x0002
        /*001a*/ 	.short	0x0064
        /*001c*/ 	.short	0x0082
	.zero		2


//--------------------- .nv.info                  --------------------------
	.section	.nv.info,"",@"SHT_CUDA_INFO"
	.align	4


	//----- nvinfo : EIATTR_REGCOUNT
	.align		4
        /*0000*/ 	.byte	0x04, 0x2f
        /*0002*/ 	.short	(.L_1 - .L_0)
	.align		4
.L_0:
        /*0004*/ 	.word	index@(_Z3twoPiS_)
        /*0008*/ 	.word	0x0000000e


	//----- nvinfo : EIATTR_FRAME_SIZE
	.align		4
.L_1:
        /*000c*/ 	.byte	0x04, 0x11
        /*000e*/ 	.short	(.L_3 - .L_2)
	.align		4
.L_2:
        /*0010*/ 	.word	index@(_Z3twoPiS_)
        /*0014*/ 	.word	0x00000000


	//----- nvinfo : EIATTR_MIN_STACK_SIZE
	.align		4
.L_3:
        /*0018*/ 	.byte	0x04, 0x12
        /*001a*/ 	.short	(.L_5 - .L_4)
	.align		4
.L_4:
        /*001c*/ 	.word	index@(_Z3twoPiS_)
        /*0020*/ 	.word	0x00000000
.L_5:


//--------------------- .nv.compat                --------------------------
	.section	.nv.compat,"",@"SHT_CUDA_COMPAT_INFO"
	.align	4
        /*0000*/ 	.byte	0x02, 0x09, 0x00, 0x00, 0x02, 0x02, 0x01, 0x00, 0x02, 0x05, 0x05, 0x00, 0x03, 0x07, 0x01, 0x01
        /*0010*/ 	.byte	0x02, 0x03, 0x00, 0x00, 0x02, 0x06, 0x01, 0x00, 0x04, 0x0b, 0x08, 0x00, 0x09, 0x00, 0x00, 0x00
        /*0020*/ 	.byte	0x00, 0x00, 0x00, 0x00


//--------------------- .nv.info._Z3twoPiS_       --------------------------
	.section	.nv.info._Z3twoPiS_,"",@"SHT_CUDA_INFO"
	.sectionflags	@""
	.align	4


	//----- nvinfo : EIATTR_CUDA_API_VERSION
	.align		4
        /*0000*/ 	.byte	0x04, 0x37
        /*0002*/ 	.short	(.L_7 - .L_6)
.L_6:
        /*0004*/ 	.word	0x00000082


	//----- nvinfo : EIATTR_KPARAM_INFO
	.align		4
.L_7:
        /*0008*/ 	.byte	0x04, 0x17
        /*000a*/ 	.short	(.L_9 - .L_8)
.L_8:
        /*000c*/ 	.word	0x00000000
        /*0010*/ 	.short	0x0001
        /*0012*/ 	.short	0x0008
        /*0014*/ 	.byte	0x00, 0xf5, 0x21, 0x00


	//----- nvinfo : EIATTR_KPARAM_INFO
	.align		4
.L_9:
        /*0018*/ 	.byte	0x04, 0x17
        /*001a*/ 	.short	(.L_11 - .L_10)
.L_10:
        /*001c*/ 	.word	0x00000000
        /*0020*/ 	.short	0x0000
        /*0022*/ 	.short	0x0000
        /*0024*/ 	.byte	0x00, 0xf5, 0x21, 0x00


	//----- nvinfo : EIATTR_SPARSE_MMA_MASK
	.align		4
.L_11:
        /*0028*/ 	.byte	0x03, 0x50
        /*002a*/ 	.short	0x0000


	//----- nvinfo : EIATTR_MAXREG_COUNT
	.align		4
        /*002c*/ 	.byte	0x03, 0x1b
        /*002e*/ 	.short	0x00ff


	//----- nvinfo : EIATTR_NUM_BARRIERS
	.align		4
        /*0030*/ 	.byte	0x02, 0x4c
        /*0032*/ 	.byte	0x01
	.zero		1


	//----- nvinfo : EIATTR_MERCURY_ISA_VERSION
	.align		4
        /*0034*/ 	.byte	0x03, 0x5f
        /*0036*/ 	.short	0x0101


	//----- nvinfo : EIATTR_VRC_CTA_INIT_COUNT
	.align		4
        /*0038*/ 	.byte	0x02, 0x4a
	.zero		1
	.zero		1


	//----- nvinfo : EIATTR_EXIT_INSTR_OFFSETS
	.align		4
        /*003c*/ 	.byte	0x04, 0x1c
        /*003e*/ 	.short	(.L_13 - .L_12)


	//   ....[0]....
.L_12:
        /*0040*/ 	.word	0x00000170


	//----- nvinfo : EIATTR_CBANK_PARAM_SIZE
	.align		4
.L_13:
        /*0044*/ 	.byte	0x03, 0x19
        /*0046*/ 	.short	0x0010


	//----- nvinfo : EIATTR_PARAM_CBANK
	.align		4
        /*0048*/ 	.byte	0x04, 0x0a
        /*004a*/ 	.short	(.L_15 - .L_14)
	.align		4
.L_14:
        /*004c*/ 	.word	index@(.nv.constant0._Z3twoPiS_)
        /*0050*/ 	.short	0x0380
        /*0052*/ 	.short	0x0010


	//----- nvinfo : EIATTR_SW_WAR
	.align		4
.L_15:
        /*0054*/ 	.byte	0x04, 0x36
        /*0056*/ 	.short	(.L_17 - .L_16)
.L_16:
        /*0058*/ 	.word	0x00000008
.L_17:


//--------------------- .nv.callgraph             --------------------------
	.section	.nv.callgraph,"",@"SHT_CUDA_CALLGRAPH"
	.align	4
	.sectionentsize	8
	.align		4
        /*0000*/ 	.word	0x00000000
	.align		4
        /*0004*/ 	.word	0xffffffff
	.align		4
        /*0008*/ 	.word	0x00000000
	.align		4
        /*000c*/ 	.word	0xfffffffe
	.align		4
        /*0010*/ 	.word	0x00000000
	.align		4
        /*0014*/ 	.word	0xfffffffd
	.align		4
        /*0018*/ 	.word	0x00000000
	.align		4
        /*001c*/ 	.word	0xfffffffc


//--------------------- .text._Z3twoPiS_          --------------------------
	.section	.text._Z3twoPiS_,"ax",@progbits
	.align	128
        .global         _Z3twoPiS_
        .type           _Z3twoPiS_,@function
        .size           _Z3twoPiS_,(.L_x_1 - _Z3twoPiS_)
        .other          _Z3twoPiS_,@"STO_CUDA_ENTRY STV_DEFAULT"
_Z3twoPiS_:
.text._Z3twoPiS_:
[----:B------:R-:W-:Y:S01]  /*0000*/  LDC R1, c[0x0][0x37c] ;  /* 0x0000df00ff017b82 */ /* 0x000fe20000000800 */
[----:B------:R-:W0:Y:S07]  /*0010*/  S2R R11, SR_TID.X ;  /* 0x00000000000b7919 */ /* 0x000e2e0000002100 */
[----:B------:R-:W1:Y:S01]  /*0020*/  S2UR UR4, SR_CTAID.X ;  /* 0x00000000000479c3 */ /* 0x000e620000002500 */
[----:B------:R-:W2:Y:S01]  /*0030*/  LDCU.64 UR6, c[0x0][0x380] ;  /* 0x00007000ff0677ac */ /* 0x000ea20008000a00 */
[----:B------:R-:W3:Y:S01]  /*0040*/  LDCU.64 UR8, c[0x0][0x358] ;  /* 0x00006b00ff0877ac */ /* 0x000ee20008000a00 */
[----:B-1----:R-:W-:Y:S01]  /*0050*/  USHF.L.U32 UR4, UR4, 0x5, URZ ;  /* 0x0000000504047899 */ /* 0x002fe200080006ff */
[----:B0-----:R-:W-:-:S05]  /*0060*/  LOP3.LUT R0, R11, 0xf, RZ, 0x3c, !PT ;  /* 0x0000000f0b007812 */ /* 0x001fca00078e3cff */
[----:B------:R-:W-:-:S05]  /*0070*/  IADD3 R0, P0, PT, R0, UR4, RZ ;  /* 0x0000000400007c10 */ /* 0x000fca000ff1e0ff */
[----:B------:R-:W-:Y:S01]  /*0080*/  IMAD.X R3, RZ, RZ, RZ, P0 ;  /* 0x000000ffff037224 */ /* 0x000fe200000e06ff */
[----:B--2---:R-:W-:-:S04]  /*0090*/  LEA R4, P0, R0, UR6, 0x2 ;  /* 0x0000000600047c11 */ /* 0x004fc8000f8010ff */
[----:B------:R-:W-:Y:S01]  /*00a0*/  LEA.HI.X R5, R0, UR7, R3, 0x2, P0 ;  /* 0x0000000700057c11 */ /* 0x000fe200080f1403 */
[----:B------:R-:W0:Y:S04]  /*00b0*/  S2UR UR6, SR_CgaCtaId ;  /* 0x00000000000679c3 */ /* 0x000e280000008800 */
[----:B---3--:R-:W2:Y:S01]  /*00c0*/  LDG.E R4, desc[UR8][R4.64] ;  /* 0x0000000804047981 */ /* 0x008ea2000c1e1900 */
[----:B------:R-:W-:-:S03]  /*00d0*/  UMOV UR5, 0x400 ;  /* 0x0000040000057882 */ /* 0x000fc60000000000 */
[----:B------:R-:W1:Y:S01]  /*00e0*/  LDC.64 R2, c[0x0][0x388] ;  /* 0x0000e200ff027b82 */ /* 0x000e620000000a00 */
[----:B0-----:R-:W-:-:S06]  /*00f0*/  ULEA UR5, UR6, UR5, 0x18 ;  /* 0x0000000506057291 */ /* 0x001fcc000f8ec0ff */
[C---:B------:R-:W-:Y:S01]  /*0100*/  LEA R7, R11.reuse, UR5, 0x2 ;  /* 0x000000050b077c11 */ /* 0x040fe2000f8e10ff */
[----:B------:R-:W-:-:S04]  /*0110*/  VIADD R11, R11, UR4 ;  /* 0x000000040b0b7c36 */ /* 0x000fc80008000000 */
[----:B-1----:R-:W-:Y:S01]  /*0120*/  IMAD.WIDE.U32 R2, R11, 0x4, R2 ;  /* 0x000000040b027825 */ /* 0x002fe200078e0002 */
[----:B--2---:R-:W-:Y:S01]  /*0130*/  STS [R7], R4 ;  /* 0x0000000407007388 */ /* 0x004fe20000000800 */
[----:B------:R-:W-:Y:S06]  /*0140*/  BAR.SYNC.DEFER_BLOCKING 0x0 ;  /* 0x0000000000007b1d */ /* 0x000fec0000010000 */
[----:B------:R-:W0:Y:S04]  /*0150*/  LDS R9, [R7] ;  /* 0x0000000007097984 */ /* 0x000e280000000800 */
[----:B0-----:R-:W-:Y:S01]  /*0160*/  STG.E desc[UR8][R2.64], R9 ;  /* 0x0000000902007986 */ /* 0x001fe2000c101908 */
[----:B------:R-:W-:Y:S05]  /*0170*/  EXIT ;  /* 0x000000000000794d */ /* 0x000fea0003800000 */
.L_x_0:
[----:B------:R-:W-:-:S00]  /*0180*/  BRA `(.L_x_0) ;  /* 0xfffffffc00fc7947 */ /* 0x000fc0000383ffff */
[----:B------:R-:W-:-:S00]  /*0190*/  NOP ;  /* 0x0000000000007918 */ /* 0x000fc00000000000 */
        /* <DEDUP_REMOVED lines=14> */
.L_x_1:


//--------------------- .nv.shared._Z3twoPiS_     --------------------------
	.section	.nv.shared._Z3twoPiS_,"aw",@nobits
	.sectionflags	@""
	.align	16
	.zero		1024


//--------------------- .nv.shared.reserved.0     --------------------------
	.section	.nv.shared.reserved.0,"aw",@nobits
	.weak		__nv_reservedSMEM_offset_0_alias
	.size		__nv_reservedSMEM_offset_0_alias, 0, 64
	.other		__nv_reservedSMEM_offset_0_alias,@"STO_CUDA_RESERVED_SHARED STV_DEFAULT"
__nv_reservedSMEM_offset_0_alias:
	.zero		0
	.zero		64


//--------------------- .nv.constant0._Z3twoPiS_  --------------------------
	.section	.nv.constant0._Z3twoPiS_,"a",@progbits
	.sectionflags	@""
	.align	4
.nv.constant0._Z3twoPiS_:
	.zero		912


//--------------------- SYMBOLS --------------------------

	.type		.nv.reservedSmem.offset0,@object
	.size		.nv.reservedSmem.offset0,0x4
	.type		.nv.reservedSmem.cap,@object
	.size		.nv.reservedSmem.cap,0x4
